//
// Generated by NVIDIA NVVM Compiler
//
// Compiler Build ID: CL-36424714
// Cuda compilation tools, release 13.0, V13.0.88
// Based on NVVM 20.0.0
//

.version 9.0
.target sm_100
.address_size 64

	// .globl	_Z8suma_GPUiiPi

.visible .entry _Z8suma_GPUiiPi(
	.param .u32 _Z8suma_GPUiiPi_param_0,
	.param .u32 _Z8suma_GPUiiPi_param_1,
	.param .u64 .ptr .align 1 _Z8suma_GPUiiPi_param_2
)
{
	.reg .b32 	%r<4>;
	.reg .b64 	%rd<3>;

	ld.param.u32 	%r1, [_Z8suma_GPUiiPi_param_0];
	ld.param.u32 	%r2, [_Z8suma_GPUiiPi_param_1];
	ld.param.u64 	%rd1, [_Z8suma_GPUiiPi_param_2];
	cvta.to.global.u64 	%rd2, %rd1;
	add.s32 	%r3, %r2, %r1;
	st.global.u32 	[%rd2], %r3;
	ret;

}


// ===== COMPILED SASS (sm_100) =====

	.target	sm_100

	.elftype	@"ET_EXEC"


//--------------------- .note.nv.tkinfo           --------------------------
	.section	.note.nv.tkinfo,"",@"SHT_NOTE"
	.sectionflags	@"SHF_NOTE_NV_TKINFO"
	.tkinfo
        /*0018*/ 	.word	0x00000002
        /*0030*/ 	.string	""
        /*0030*/ 	.string	"ptxas"
        /*0030*/ 	.string	"Cuda compilation tools, release 13.0, V13.0.88"
        /*0030*/ 	.string	"Build cuda_13.0.r13.0/compiler.36424714_0"
        /*0030*/ 	.string	"-arch sm_100 -m 64 "



//--------------------- .note.nv.cuinfo           --------------------------
	.section	.note.nv.cuinfo,"",@"SHT_NOTE"
	.sectionflags	@"SHF_NOTE_NV_CUINFO"
        /*0018*/ 	.short	0x0002
        /*001a*/ 	.short	0x0064
        /*001c*/ 	.short	0x0082
	.zero		2


//--------------------- .nv.info                  --------------------------
	.section	.nv.info,"",@"SHT_CUDA_INFO"
	.align	4


	//----- nvinfo : EIATTR_REGCOUNT
	.align		4
        /*0000*/ 	.byte	0x04, 0x2f
        /*0002*/ 	.short	(.L_1 - .L_0)
	.align		4
.L_0:
        /*0004*/ 	.word	index@(_Z8suma_GPUiiPi)
        /*0008*/ 	.word	0x00000008


	//----- nvinfo : EIATTR_FRAME_SIZE
	.align		4
.L_1:
        /*000c*/ 	.byte	0x04, 0x11
        /*000e*/ 	.short	(.L_3 - .L_2)
	.align		4
.L_2:
        /*0010*/ 	.word	index@(_Z8suma_GPUiiPi)
        /*0014*/ 	.word	0x00000000


	//----- nvinfo : EIATTR_MIN_STACK_SIZE
	.align		4
.L_3:
        /*0018*/ 	.byte	0x04, 0x12
        /*001a*/ 	.short	(.L_5 - .L_4)
	.align		4
.L_4:
        /*001c*/ 	.word	index@(_Z8suma_GPUiiPi)
        /*0020*/ 	.word	0x00000000
.L_5:


//--------------------- .nv.compat                --------------------------
	.section	.nv.compat,"",@"SHT_CUDA_COMPAT_INFO"
	.align	4
        /*0000*/ 	.byte	0x02, 0x09, 0x00, 0x00, 0x02, 0x02, 0x01, 0x00, 0x02, 0x05, 0x05, 0x00, 0x03, 0x07, 0x01, 0x01
        /*0010*/ 	.byte	0x02, 0x03, 0x00, 0x00, 0x02, 0x06, 0x01, 0x00, 0x04, 0x0b, 0x08, 0x00, 0x09, 0x00, 0x00, 0x00
        /*0020*/ 	.byte	0x00, 0x00, 0x00, 0x00


//--------------------- .nv.info._Z8suma_GPUiiPi  --------------------------
	.section	.nv.info._Z8suma_GPUiiPi,"",@"SHT_CUDA_INFO"
	.sectionflags	@""
	.align	4


	//----- nvinfo : EIATTR_CUDA_API_VERSION
	.align		4
        /*0000*/ 	.byte	0x04, 0x37
        /*0002*/ 	.short	(.L_7 - .L_6)
.L_6:
        /*0004*/ 	.word	0x00000082


	//----- nvinfo : EIATTR_KPARAM_INFO
	.align		4
.L_7:
        /*0008*/ 	.byte	0x04, 0x17
        /*000a*/ 	.short	(.L_9 - .L_8)
.L_8:
        /*000c*/ 	.word	0x00000000
        /*0010*/ 	.short	0x0002
        /*0012*/ 	.short	0x0008
        /*0014*/ 	.byte	0x00, 0xf5, 0x21, 0x00


	//----- nvinfo : EIATTR_KPARAM_INFO
	.align		4
.L_9:
        /*0018*/ 	.byte	0x04, 0x17
        /*001a*/ 	.short	(.L_11 - .L_10)
.L_10:
        /*001c*/ 	.word	0x00000000
        /*0020*/ 	.short	0x0001
        /*0022*/ 	.short	0x0004
        /*0024*/ 	.byte	0x00, 0xf0, 0x11, 0x00


	//----- nvinfo : EIATTR_KPARAM_INFO
	.align		4
.L_11:
        /*0028*/ 	.byte	0x04, 0x17
        /*002a*/ 	.short	(.L_13 - .L_12)
.L_12:
        /*002c*/ 	.word	0x00000000
        /*0030*/ 	.short	0x0000
        /*0032*/ 	.short	0x0000
        /*0034*/ 	.byte	0x00, 0xf0, 0x11, 0x00


	//----- nvinfo : EIATTR_SPARSE_MMA_MASK
	.align		4
.L_13:
        /*0038*/ 	.byte	0x03, 0x50
        /*003a*/ 	.short	0x0000


	//----- nvinfo : EIATTR_MAXREG_COUNT
	.align		4
        /*003c*/ 	.byte	0x03, 0x1b
        /*003e*/ 	.short	0x00ff


	//----- nvinfo : EIATTR_MERCURY_ISA_VERSION
	.align		4
        /*0040*/ 	.byte	0x03, 0x5f
        /*0042*/ 	.short	0x0101


	//----- nvinfo : EIATTR_VRC_CTA_INIT_COUNT
	.align		4
        /*0044*/ 	.byte	0x02, 0x4a
	.zero		1
	.zero		1


	//----- nvinfo : EIATTR_EXIT_INSTR_OFFSETS
	.align		4
        /*0048*/ 	.byte	0x04, 0x1c
        /*004a*/ 	.short	(.L_15 - .L_14)


	//   ....[0]....
.L_14:
        /*004c*/ 	.word	0x00000060


	//----- nvinfo : EIATTR_CBANK_PARAM_SIZE
	.align		4
.L_15:
        /*0050*/ 	.byte	0x03, 0x19
        /*0052*/ 	.short	0x0010


	//----- nvinfo : EIATTR_PARAM_CBANK
	.align		4
        /*0054*/ 	.byte	0x04, 0x0a
        /*0056*/ 	.short	(.L_17 - .L_16)
	.align		4
.L_16:
        /*0058*/ 	.word	index@(.nv.constant0._Z8suma_GPUiiPi)
        /*005c*/ 	.short	0x0380
        /*005e*/ 	.short	0x0010


	//----- nvinfo : EIATTR_SW_WAR
	.align		4
.L_17:
        /*0060*/ 	.byte	0x04, 0x36
        /*0062*/ 	.short	(.L_19 - .L_18)
.L_18:
        /*0064*/ 	.word	0x00000008
.L_19:


//--------------------- .nv.callgraph             --------------------------
	.section	.nv.callgraph,"",@"SHT_CUDA_CALLGRAPH"
	.align	4
	.sectionentsize	8
	.align		4
        /*0000*/ 	.word	0x00000000
	.align		4
        /*0004*/ 	.word	0xffffffff
	.align		4
        /*0008*/ 	.word	0x00000000
	.align		4
        /*000c*/ 	.word	0xfffffffe
	.align		4
        /*0010*/ 	.word	0x00000000
	.align		4
        /*0014*/ 	.word	0xfffffffd
	.align		4
        /*0018*/ 	.word	0x00000000
	.align		4
        /*001c*/ 	.word	0xfffffffc


//--------------------- .text._Z8suma_GPUiiPi     --------------------------
	.section	.text._Z8suma_GPUiiPi,"ax",@progbits
	.align	128
        .global         _Z8suma_GPUiiPi
        .type           _Z8suma_GPUiiPi,@function
        .size           _Z8suma_GPUiiPi,(.L_x_1 - _Z8suma_GPUiiPi)
        .other          _Z8suma_GPUiiPi,@"STO_CUDA_ENTRY STV_DEFAULT"
_Z8suma_GPUiiPi:
.text._Z8suma_GPUiiPi:
[----:B------:R-:W-:Y:S08]  /*0000*/  LDC R1, c[0x0][0x37c] ;  /* 0x0000df00ff017b82 */ /* 0x000ff00000000800 */
[----:B------:R-:W0:Y:S01]  /*0010*/  LDC.64 R4, c[0x0][0x380] ;  /* 0x0000e000ff047b82 */ /* 0x000e220000000a00 */
[----:B------:R-:W1:Y:S07]  /*0020*/  LDCU.64 UR4, c[0x0][0x358] ;  /* 0x00006b00ff0477ac */ /* 0x000e6e0008000a00 */
[----:B------:R-:W1:Y:S01]  /*0030*/  LDC.64 R2, c[0x0][0x388] ;  /* 0x0000e200ff027b82 */ /* 0x000e620000000a00 */
[----:B0-----:R-:W-:-:S05]  /*0040*/  IADD3 R5, PT, PT, R5, R4, RZ ;  /* 0x0000000405057210 */ /* 0x001fca0007ffe0ff */
[----:B-1----:R-:W-:Y:S01]  /*0050*/  STG.E desc[UR4][R2.64], R5 ;  /* 0x0000000502007986 */ /* 0x002fe2000c101904 */
[----:B------:R-:W-:Y:S05]  /*0060*/  EXIT ;  /* 0x000000000000794d */ /* 0x000fea0003800000 */
.L_x_0:
[----:B------:R-:W-:-:S00]  /*0070*/  BRA `(.L_x_0) ;  /* 0xfffffffc00fc7947 */ /* 0x000fc0000383ffff */
[----:B------:R-:W-:-:S00]  /*0080*/  NOP ;  /* 0x0000000000007918 */ /* 0x000fc00000000000 */
[----:B------:R-:W-:-:S00]  /*0090*/  NOP ;  /* 0x0000000000007918 */ /* 0x000fc00000000000 */
[----:B------:R-:W-:-:S00]  /*00a0*/  NOP ;  /* 0x0000000000007918 */ /* 0x000fc00000000000 */
[----:B------:R-:W-:-:S00]  /*00b0*/  NOP ;  /* 0x0000000000007918 */ /* 0x000fc00000000000 */
[----:B------:R-:W-:-:S00]  /*00c0*/  NOP ;  /* 0x0000000000007918 */ /* 0x000fc00000000000 */
[----:B------:R-:W-:-:S00]  /*00d0*/  NOP ;  /* 0x0000000000007918 */ /* 0x000fc00000000000 */
[----:B------:R-:W-:-:S00]  /*00e0*/  NOP ;  /* 0x0000000000007918 */ /* 0x000fc00000000000 */
[----:B------:R-:W-:-:S00]  /*00f0*/  NOP ;  /* 0x0000000000007918 */ /* 0x000fc00000000000 */
.L_x_1:


//--------------------- .nv.shared.reserved.0     --------------------------
	.section	.nv.shared.reserved.0,"aw",@nobits
	.weak		__nv_reservedSMEM_offset_0_alias
	.size		__nv_reservedSMEM_offset_0_alias, 0, 64
	.other		__nv_reservedSMEM_offset_0_alias,@"STO_CUDA_RESERVED_SHARED STV_DEFAULT"
__nv_reservedSMEM_offset_0_alias:
	.zero		0
	.zero		64


//--------------------- .nv.constant0._Z8suma_GPUiiPi --------------------------
	.section	.nv.constant0._Z8suma_GPUiiPi,"a",@progbits
	.sectionflags	@""
	.align	4
.nv.constant0._Z8suma_GPUiiPi:
	.zero		912


//--------------------- SYMBOLS --------------------------

	.type		.nv.reservedSmem.offset0,@object
	.size		.nv.reservedSmem.offset0,0x4
